	.headerflags	@"EF_CUDA_TEXMODE_UNIFIED EF_CUDA_64BIT_ADDRESS EF_CUDA_ACCELERATORS EF_CUDA_SM90 EF_CUDA_VIRTUAL_SM(EF_CUDA_SM90)"
	.elftype	@"ET_EXEC"


//--------------------- .nv.info                  --------------------------
	.section	.nv.info,"",@"SHT_CUDA_INFO"
	.align	4


	//----- nvinfo : EIATTR_REGCOUNT
	.align		4
        /*0000*/ 	.byte	0x04, 0x2f
        /*0002*/ 	.short	(.L_1 - .L_0)
	.align		4
.L_0:
        /*0004*/ 	.word	index@(triton_poi_fused_0)
        /*0008*/ 	.word	0x0000001a


	//----- nvinfo : EIATTR_MIN_STACK_SIZE
	.align		4
.L_1:
        /*000c*/ 	.byte	0x04, 0x12
        /*000e*/ 	.short	(.L_3 - .L_2)
	.align		4
.L_2:
        /*0010*/ 	.word	index@(triton_poi_fused_0)
        /*0014*/ 	.word	0x00000000


	//----- nvinfo : EIATTR_FRAME_SIZE
	.align		4
.L_3:
        /*0018*/ 	.byte	0x04, 0x11
        /*001a*/ 	.short	(.L_5 - .L_4)
	.align		4
.L_4:
        /*001c*/ 	.word	index@(triton_poi_fused_0)
        /*0020*/ 	.word	0x00000000


	//----- nvinfo : EIATTR_MIN_STACK_SIZE
	.align		4
.L_5:
        /*0024*/ 	.byte	0x04, 0x12
        /*0026*/ 	.short	(.L_7 - .L_6)
	.align		4
.L_6:
        /*0028*/ 	.word	index@(triton_poi_fused_0)
        /*002c*/ 	.word	0x00000000
.L_7:


//--------------------- .nv.info.triton_poi_fused_0 --------------------------
	.section	.nv.info.triton_poi_fused_0,"",@"SHT_CUDA_INFO"
	.sectionflags	@""
	.align	4


	//----- nvinfo : EIATTR_CUDA_API_VERSION
	.align		4
        /*0000*/ 	.byte	0x04, 0x37
        /*0002*/ 	.short	(.L_9 - .L_8)
.L_8:
        /*0004*/ 	.word	0x0000007c


	//----- nvinfo : EIATTR_KPARAM_INFO
	.align		4
.L_9:
        /*0008*/ 	.byte	0x04, 0x17
        /*000a*/ 	.short	(.L_11 - .L_10)
.L_10:
        /*000c*/ 	.word	0x00000000
        /*0010*/ 	.short	0x0003
        /*0012*/ 	.short	0x0014
        /*0014*/ 	.byte	0x00, 0xf0, 0x11, 0x00


	//----- nvinfo : EIATTR_KPARAM_INFO
	.align		4
.L_11:
        /*0018*/ 	.byte	0x04, 0x17
        /*001a*/ 	.short	(.L_13 - .L_12)
.L_12:
        /*001c*/ 	.word	0x00000000
        /*0020*/ 	.short	0x0002
        /*0022*/ 	.short	0x0010
        /*0024*/ 	.byte	0x00, 0xf0, 0x11, 0x00


	//----- nvinfo : EIATTR_KPARAM_INFO
	.align		4
.L_13:
        /*0028*/ 	.byte	0x04, 0x17
        /*002a*/ 	.short	(.L_15 - .L_14)
.L_14:
        /*002c*/ 	.word	0x00000000
        /*0030*/ 	.short	0x0001
        /*0032*/ 	.short	0x0008
        /*0034*/ 	.byte	0x00, 0xf4, 0x21, 0x00


	//----- nvinfo : EIATTR_KPARAM_INFO
	.align		4
.L_15:
        /*0038*/ 	.byte	0x04, 0x17
        /*003a*/ 	.short	(.L_17 - .L_16)
.L_16:
        /*003c*/ 	.word	0x00000000
        /*0040*/ 	.short	0x0000
        /*0042*/ 	.short	0x0000
        /*0044*/ 	.byte	0x00, 0xf4, 0x21, 0x00


	//----- nvinfo : EIATTR_SPARSE_MMA_MASK
	.align		4
.L_17:
        /*0048*/ 	.byte	0x03, 0x50
        /*004a*/ 	.short	0x0000


	//----- nvinfo : EIATTR_MAXREG_COUNT
	.align		4
        /*004c*/ 	.byte	0x03, 0x1b
        /*004e*/ 	.short	0x00ff


	//----- nvinfo : EIATTR_EXIT_INSTR_OFFSETS
	.align		4
        /*0050*/ 	.byte	0x04, 0x1c
        /*0052*/ 	.short	(.L_19 - .L_18)


	//   ....[0]....
.L_18:
        /*0054*/ 	.word	0x000004b0


	//   ....[1]....
        /*0058*/ 	.word	0x00000510


	//----- nvinfo : EIATTR_REQNTID
	.align		4
.L_19:
        /*005c*/ 	.byte	0x04, 0x10
        /*005e*/ 	.short	(.L_21 - .L_20)
.L_20:
        /*0060*/ 	.word	0x00000080
        /*0064*/ 	.word	0x00000001
        /*0068*/ 	.word	0x00000001


	//----- nvinfo : EIATTR_CBANK_PARAM_SIZE
	.align		4
.L_21:
        /*006c*/ 	.byte	0x03, 0x19
        /*006e*/ 	.short	0x0018


	//----- nvinfo : EIATTR_PARAM_CBANK
	.align		4
        /*0070*/ 	.byte	0x04, 0x0a
        /*0072*/ 	.short	(.L_23 - .L_22)
	.align		4
.L_22:
        /*0074*/ 	.word	index@(.nv.constant0.triton_poi_fused_0)
        /*0078*/ 	.short	0x0210
        /*007a*/ 	.short	0x0018


	//----- nvinfo : EIATTR_SW_WAR
	.align		4
.L_23:
        /*007c*/ 	.byte	0x04, 0x36
        /*007e*/ 	.short	(.L_25 - .L_24)
.L_24:
        /*0080*/ 	.word	0x00000008
.L_25:


//--------------------- .nv.callgraph             --------------------------
	.section	.nv.callgraph,"",@"SHT_CUDA_CALLGRAPH"
	.align	4
	.sectionentsize	8
	.align		4
        /*0000*/ 	.word	0x00000000
	.align		4
        /*0004*/ 	.word	0xffffffff
	.align		4
        /*0008*/ 	.word	0x00000000
	.align		4
        /*000c*/ 	.word	0xfffffffe
	.align		4
        /*0010*/ 	.word	0x00000000
	.align		4
        /*0014*/ 	.word	0xfffffffd
	.align		4
        /*0018*/ 	.word	0x00000000
	.align		4
        /*001c*/ 	.word	0xfffffffc


//--------------------- .text.triton_poi_fused_0  --------------------------
	.section	.text.triton_poi_fused_0,"ax",@progbits
	.sectionflags	@"SHF_BARRIERS=1"
	.align	128
        .global         triton_poi_fused_0
        .type           triton_poi_fused_0,@function
        .size           triton_poi_fused_0,(.L_x_1 - triton_poi_fused_0)
        .other          triton_poi_fused_0,@"STO_CUDA_ENTRY STV_DEFAULT"
triton_poi_fused_0:
.text.triton_poi_fused_0:
[----:B------:R-:W0:Y:S02]  /*0000*/  LDC R1, c[0x0][0x28] ;  /* 0x00000a00ff017b82 */ /* 0x000e240000000800 */
[----:B------:R-:W1:Y:S01]  /*0010*/  S2R R18, SR_TID.X ;  /* 0x0000000000127919 */ /* 0x000e620000002100 */
[----:B------:R-:W2:Y:S01]  /*0020*/  LDC.64 R4, c[0x0][0x210] ;  /* 0x00008400ff047b82 */ /* 0x000ea20000000a00 */
[----:B------:R-:W-:Y:S02]  /*0030*/  CS2R R8, SRZ ;  /* 0x0000000000087805 */ /* 0x000fe4000001ff00 */
[----:B------:R-:W-:Y:S01]  /*0040*/  CS2R R10, SRZ ;  /* 0x00000000000a7805 */ /* 0x000fe2000001ff00 */
[----:B------:R-:W3:Y:S01]  /*0050*/  S2R R17, SR_CTAID.Y ;  /* 0x0000000000117919 */ /* 0x000ee20000002600 */
[----:B------:R-:W-:Y:S01]  /*0060*/  ULDC.64 UR6, c[0x0][0x208] ;  /* 0x0000820000067ab9 */ /* 0x000fe20000000a00 */
[----:B------:R-:W4:Y:S01]  /*0070*/  S2R R3, SR_CTAID.X ;  /* 0x0000000000037919 */ /* 0x000f220000002500 */
[----:B-1----:R-:W-:Y:S01]  /*0080*/  SHF.R.U32.HI R0, RZ, 0x3, R18 ;  /* 0x00000003ff007819 */ /* 0x002fe20000011612 */
[----:B------:R-:W-:Y:S02]  /*0090*/  IMAD.SHL.U32 R2, R18, 0x4, RZ ;  /* 0x0000000412027824 */ /* 0x000fe400078e00ff */
[----:B---3--:R-:W-:Y:S01]  /*00a0*/  IMAD.SHL.U32 R17, R17, 0x20, RZ ;  /* 0x0000002011117824 */ /* 0x008fe200078e00ff */
[----:B------:R-:W-:Y:S01]  /*00b0*/  SGXT.U32 R0, R0, 0x4 ;  /* 0x000000040000781a */ /* 0x000fe20000000000 */
[----:B----4-:R-:W-:-:S03]  /*00c0*/  IMAD.SHL.U32 R3, R3, 0x20, RZ ;  /* 0x0000002003037824 */ /* 0x010fc600078e00ff */
[----:B------:R-:W-:Y:S02]  /*00d0*/  LOP3.LUT R6, R17, R0, RZ, 0xfc, !PT ;  /* 0x0000000011067212 */ /* 0x000fe400078efcff */
[----:B------:R-:W-:Y:S02]  /*00e0*/  LOP3.LUT R7, R17, 0x10, R0, 0xfe, !PT ;  /* 0x0000001011077812 */ /* 0x000fe400078efe00 */
[----:B------:R-:W-:Y:S02]  /*00f0*/  LOP3.LUT R12, R3, 0x1c, R2, 0xf8, !PT ;  /* 0x0000001c030c7812 */ /* 0x000fe400078ef802 */
[C---:B------:R-:W-:Y:S02]  /*0100*/  ISETP.GE.AND P0, PT, R6.reuse, 0x280, PT ;  /* 0x000002800600780c */ /* 0x040fe40003f06270 */
[C---:B------:R-:W-:Y:S01]  /*0110*/  ISETP.GE.AND P1, PT, R7.reuse, 0x280, PT ;  /* 0x000002800700780c */ /* 0x040fe20003f26270 */
[--C-:B------:R-:W-:Y:S02]  /*0120*/  IMAD R13, R6, 0x1000, R12.reuse ;  /* 0x00001000060d7824 */ /* 0x100fe400078e020c */
[----:B------:R-:W-:-:S02]  /*0130*/  IMAD R15, R7, 0x1000, R12 ;  /* 0x00001000070f7824 */ /* 0x000fc400078e020c */
[----:B--2---:R-:W-:Y:S01]  /*0140*/  IMAD.WIDE R12, R13, 0x4, R4 ;  /* 0x000000040d0c7825 */ /* 0x004fe200078e0204 */
[----:B------:R-:W-:-:S03]  /*0150*/  CS2R R6, SRZ ;  /* 0x0000000000067805 */ /* 0x000fc6000001ff00 */
[----:B------:R-:W-:Y:S01]  /*0160*/  IMAD.WIDE R14, R15, 0x4, R4 ;  /* 0x000000040f0e7825 */ /* 0x000fe200078e0204 */
[----:B------:R-:W-:Y:S01]  /*0170*/  CS2R R4, SRZ ;  /* 0x0000000000047805 */ /* 0x000fe2000001ff00 */
[----:B------:R1:W2:Y:S05]  /*0180*/  @!P0 LDG.E.EL.128 R8, desc[UR6][R12.64] ;  /* 0x000000060c088981 */ /* 0x0002aa000c2e1d00 */
[----:B------:R3:W4:Y:S01]  /*0190*/  @!P1 LDG.E.EL.128 R4, desc[UR6][R14.64] ;  /* 0x000000060e049981 */ /* 0x000722000c2e1d00 */
[----:B------:R-:W5:Y:S01]  /*01a0*/  S2UR UR5, SR_CgaCtaId ;  /* 0x00000000000579c3 */ /* 0x000f620000008800 */
[C---:B------:R-:W-:Y:S01]  /*01b0*/  IMAD.SHL.U32 R16, R18.reuse, 0x80, RZ ;  /* 0x0000008012107824 */ /* 0x040fe200078e00ff */
[----:B------:R-:W-:Y:S01]  /*01c0*/  UMOV UR4, 0x400 ;  /* 0x0000040000047882 */ /* 0x000fe20000000000 */
[----:B------:R-:W-:-:S03]  /*01d0*/  IMAD.SHL.U32 R18, R18, 0x2, RZ ;  /* 0x0000000212127824 */ /* 0x000fc600078e00ff */
[----:B------:R-:W-:Y:S02]  /*01e0*/  LOP3.LUT R19, R16, 0x380, RZ, 0xc0, !PT ;  /* 0x0000038010137812 */ /* 0x000fe400078ec0ff */
[----:B------:R-:W-:Y:S02]  /*01f0*/  LOP3.LUT R22, R18, 0xf0, RZ, 0xc0, !PT ;  /* 0x000000f012167812 */ /* 0x000fe400078ec0ff */
[C---:B-1----:R-:W-:Y:S02]  /*0200*/  LOP3.LUT R13, R19.reuse, 0x20, RZ, 0xfc, !PT ;  /* 0x00000020130d7812 */ /* 0x042fe400078efcff */
[C---:B------:R-:W-:Y:S02]  /*0210*/  LOP3.LUT R16, R19.reuse, 0x40, RZ, 0xfc, !PT ;  /* 0x0000004013107812 */ /* 0x040fe400078efcff */
[C---:B------:R-:W-:Y:S02]  /*0220*/  LOP3.LUT R12, R19.reuse, R0, RZ, 0xfc, !PT ;  /* 0x00000000130c7212 */ /* 0x040fe400078efcff */
[----:B---3--:R-:W-:Y:S01]  /*0230*/  LOP3.LUT R14, R19, 0x60, RZ, 0xfc, !PT ;  /* 0x00000060130e7812 */ /* 0x008fe200078efcff */
[----:B-----5:R-:W-:-:S06]  /*0240*/  UPRMT UR4, UR5, 0x654, UR4 ;  /* 0x0000065405047896 */ /* 0x020fcc0008000004 */
[----:B------:R-:W-:Y:S02]  /*0250*/  LEA.HI R19, R19, UR4, RZ, 0x1f ;  /* 0x0000000413137c11 */ /* 0x000fe4000f8ff8ff */
[----:B------:R-:W-:Y:S02]  /*0260*/  LEA.HI R13, R13, UR4, RZ, 0x1f ;  /* 0x000000040d0d7c11 */ /* 0x000fe4000f8ff8ff */
[----:B------:R-:W-:Y:S01]  /*0270*/  LEA.HI R15, R16, UR4, RZ, 0x1f ;  /* 0x00000004100f7c11 */ /* 0x000fe2000f8ff8ff */
[----:B------:R-:W-:Y:S01]  /*0280*/  IMAD R19, R12, 0x4, R19 ;  /* 0x000000040c137824 */ /* 0x000fe200078e0213 */
[----:B------:R-:W-:Y:S01]  /*0290*/  LEA.HI R23, R14, UR4, RZ, 0x1f ;  /* 0x000000040e177c11 */ /* 0x000fe2000f8ff8ff */
[----:B------:R-:W-:Y:S01]  /*02a0*/  IMAD R18, R12, 0x4, R13 ;  /* 0x000000040c127824 */ /* 0x000fe200078e020d */
[----:B------:R-:W-:Y:S01]  /*02b0*/  LOP3.LUT R16, R2, 0x1fc, RZ, 0xc0, !PT ;  /* 0x000001fc02107812 */ /* 0x000fe200078ec0ff */
[C---:B------:R-:W-:Y:S01]  /*02c0*/  IMAD R21, R12.reuse, 0x4, R15 ;  /* 0x000000040c157824 */ /* 0x040fe200078e020f */
[----:B------:R-:W-:Y:S01]  /*02d0*/  LOP3.LUT R2, R17, 0x1c, R2, 0xf8, !PT ;  /* 0x0000001c11027812 */ /* 0x000fe200078ef802 */
[----:B------:R-:W-:-:S02]  /*02e0*/  IMAD R20, R12, 0x4, R23 ;  /* 0x000000040c147824 */ /* 0x000fc400078e0217 */
[----:B------:R-:W-:Y:S01]  /*02f0*/  VIADD R13, R22, UR4 ;  /* 0x00000004160d7c36 */ /* 0x000fe20008000000 */
[C---:B------:R-:W-:Y:S01]  /*0300*/  ISETP.GE.AND P0, PT, R2.reuse, 0x280, PT ;  /* 0x000002800200780c */ /* 0x040fe20003f06270 */
[----:B------:R-:W-:-:S04]  /*0310*/  IMAD.HI R17, R2, 0x66666667, RZ ;  /* 0x6666666702117827 */ /* 0x000fc800078e02ff */
[----:B------:R-:W-:Y:S01]  /*0320*/  IMAD R13, R16, 0x4, R13 ;  /* 0x00000004100d7824 */ /* 0x000fe200078e020d */
[----:B--2---:R-:W-:Y:S04]  /*0330*/  STS [R19], R8 ;  /* 0x0000000813007388 */ /* 0x004fe80000000800 */
[----:B------:R1:W-:Y:S04]  /*0340*/  STS [R18+0x80], R9 ;  /* 0x0000800912007388 */ /* 0x0003e80000000800 */
[----:B------:R2:W-:Y:S04]  /*0350*/  STS [R21+0x100], R10 ;  /* 0x0001000a15007388 */ /* 0x0005e80000000800 */
[----:B------:R-:W-:Y:S01]  /*0360*/  STS [R20+0x180], R11 ;  /* 0x0001800b14007388 */ /* 0x000fe20000000800 */
[----:B-1----:R-:W1:Y:S03]  /*0370*/  LDC.64 R8, c[0x0][0x218] ;  /* 0x00008600ff087b82 */ /* 0x002e660000000a00 */
[----:B----4-:R3:W-:Y:S01]  /*0380*/  STS [R19+0x40], R4 ;  /* 0x0000400413007388 */ /* 0x0107e20000000800 */
[----:B--2---:R-:W-:-:S03]  /*0390*/  SHF.R.U32.HI R10, RZ, 0x1f, R17 ;  /* 0x0000001fff0a7819 */ /* 0x004fc60000011611 */
[----:B------:R2:W-:Y:S01]  /*03a0*/  STS [R18+0xc0], R5 ;  /* 0x0000c00512007388 */ /* 0x0005e20000000800 */
[----:B------:R-:W-:-:S03]  /*03b0*/  LEA.HI.SX32 R17, R17, R10, 0x1a ;  /* 0x0000000a11117211 */ /* 0x000fc600078fd2ff */
[----:B------:R-:W-:Y:S01]  /*03c0*/  STS [R21+0x140], R6 ;  /* 0x0001400615007388 */ /* 0x000fe20000000800 */
[----:B------:R-:W-:Y:S01]  /*03d0*/  LOP3.LUT R10, R16, 0x200, RZ, 0xfc, !PT ;  /* 0x00000200100a7812 */ /* 0x000fe200078efcff */
[----:B---3--:R-:W-:Y:S02]  /*03e0*/  IMAD R4, R17, -0xa0, R2 ;  /* 0xffffff6011047824 */ /* 0x008fe400078e0202 */
[----:B------:R3:W-:Y:S01]  /*03f0*/  STS [R20+0x1c0], R7 ;  /* 0x0001c00714007388 */ /* 0x0007e20000000800 */
[----:B------:R-:W-:Y:S01]  /*0400*/  LOP3.LUT R2, R3, R0, RZ, 0xfc, !PT ;  /* 0x0000000003027212 */ /* 0x000fe200078efcff */
[----:B------:R-:W-:Y:S01]  /*0410*/  IMAD R17, R17, 0xa0000, R4 ;  /* 0x000a000011117824 */ /* 0x000fe200078e0204 */
[----:B------:R-:W-:Y:S01]  /*0420*/  BAR.SYNC.DEFER_BLOCKING 0x0 ;  /* 0x0000000000007b1d */ /* 0x000fe20000010000 */
[----:B------:R-:W-:Y:S02]  /*0430*/  SHF.R.U32.HI R10, RZ, 0x1, R10 ;  /* 0x00000001ff0a7819 */ /* 0x000fe4000001160a */
[----:B--2---:R-:W-:-:S02]  /*0440*/  IMAD R5, R2, 0xa0, R17 ;  /* 0x000000a002057824 */ /* 0x004fc400078e0211 */
[----:B------:R-:W-:Y:S02]  /*0450*/  LOP3.LUT R10, R10, 0x1f0, RZ, 0xc0, !PT ;  /* 0x000001f00a0a7812 */ /* 0x000fe400078ec0ff */
[----:B-1----:R-:W-:-:S04]  /*0460*/  IMAD.WIDE R4, R5, 0x4, R8 ;  /* 0x0000000405047825 */ /* 0x002fc800078e0208 */
[----:B---3--:R-:W-:-:S04]  /*0470*/  VIADD R7, R10, UR4 ;  /* 0x000000040a077c36 */ /* 0x008fc80008000000 */
[----:B------:R-:W-:Y:S01]  /*0480*/  IMAD R7, R16, 0x4, R7 ;  /* 0x0000000410077824 */ /* 0x000fe200078e0207 */
[----:B------:R-:W1:Y:S04]  /*0490*/  LDS.128 R12, [R13] ;  /* 0x000000000d0c7984 */ /* 0x000e680000000c00 */
[----:B-1----:R1:W-:Y:S01]  /*04a0*/  @!P0 STG.E.128 desc[UR6][R4.64], R12 ;  /* 0x0000000c04008986 */ /* 0x0023e2000c101d06 */
[----:B------:R-:W-:Y:S05]  /*04b0*/  @P0 EXIT ;  /* 0x000000000000094d */ /* 0x000fea0003800000 */
[----:B-1----:R-:W0:Y:S01]  /*04c0*/  LDS.128 R4, [R7+0x800] ;  /* 0x0008000007047984 */ /* 0x002e220000000c00 */
[----:B------:R-:W-:-:S05]  /*04d0*/  LOP3.LUT R0, R3, 0x10, R0, 0xfe, !PT ;  /* 0x0000001003007812 */ /* 0x000fca00078efe00 */
[----:B------:R-:W-:-:S04]  /*04e0*/  IMAD R17, R0, 0xa0, R17 ;  /* 0x000000a000117824 */ /* 0x000fc800078e0211 */
[----:B------:R-:W-:-:S05]  /*04f0*/  IMAD.WIDE R8, R17, 0x4, R8 ;  /* 0x0000000411087825 */ /* 0x000fca00078e0208 */
[----:B0-----:R-:W-:Y:S01]  /*0500*/  STG.E.128 desc[UR6][R8.64], R4 ;  /* 0x0000000408007986 */ /* 0x001fe2000c101d06 */
[----:B------:R-:W-:Y:S05]  /*0510*/  EXIT ;  /* 0x000000000000794d */ /* 0x000fea0003800000 */
.L_x_0:
[----:B------:R-:W-:-:S00]  /*0520*/  BRA `(.L_x_0) ;  /* 0xfffffffc00fc7947 */ /* 0x000fc0000383ffff */
[----:B------:R-:W-:-:S00]  /*0530*/  NOP ;  /* 0x0000000000007918 */ /* 0x000fc00000000000 */
        /* <DEDUP_REMOVED lines=12> */
.L_x_1:


//--------------------- .nv.shared.triton_poi_fused_0 --------------------------
	.section	.nv.shared.triton_poi_fused_0,"aw",@nobits
	.sectionflags	@""
	.align	16
	.zero		1024


//--------------------- .nv.constant0.triton_poi_fused_0 --------------------------
	.section	.nv.constant0.triton_poi_fused_0,"a",@progbits
	.sectionflags	@""
	.align	4
.nv.constant0.triton_poi_fused_0:
	.zero		552
